//
// Generated by NVIDIA NVVM Compiler
//
// Compiler Build ID: CL-36424714
// Cuda compilation tools, release 13.0, V13.0.88
// Based on NVVM 20.0.0
//

.version 9.0
.target sm_100
.address_size 64

	// .globl	sgd_update_f16

.visible .entry sgd_update_f16(
	.param .align 4 .b8 sgd_update_f16_param_0[20],
	.param .u64 sgd_update_f16_param_1,
	.param .u64 .ptr .align 1 sgd_update_f16_param_2,
	.param .u64 .ptr .align 1 sgd_update_f16_param_3,
	.param .u64 .ptr .align 1 sgd_update_f16_param_4
)
{
	.reg .pred 	%p<6>;
	.reg .b16 	%rs<67>;
	.reg .b32 	%r<7>;
	.reg .b64 	%rd<13>;

	ld.param.u16 	%rs1, [sgd_update_f16_param_0];
	ld.param.u32 	%r1, [sgd_update_f16_param_0+4];
	ld.param.u16 	%rs2, [sgd_update_f16_param_0+8];
	ld.param.u32 	%r2, [sgd_update_f16_param_0+12];
	ld.param.u16 	%rs3, [sgd_update_f16_param_0+16];
	ld.param.u64 	%rd7, [sgd_update_f16_param_1];
	ld.param.u64 	%rd4, [sgd_update_f16_param_2];
	ld.param.u64 	%rd5, [sgd_update_f16_param_3];
	ld.param.u64 	%rd6, [sgd_update_f16_param_4];
	mov.u32 	%r3, %ctaid.x;
	mov.u32 	%r4, %ntid.x;
	mov.u32 	%r5, %tid.x;
	mad.lo.s32 	%r6, %r3, %r4, %r5;
	cvt.u64.u32 	%rd1, %r6;
	setp.le.u64 	%p1, %rd7, %rd1;
	@%p1 bra 	$L__BB0_11;
	cvta.to.global.u64 	%rd8, %rd4;
	cvta.to.global.u64 	%rd9, %rd5;
	cvta.to.global.u64 	%rd10, %rd6;
	shl.b64 	%rd11, %rd1, 1;
	add.s64 	%rd2, %rd8, %rd11;
	ld.global.u16 	%rs4, [%rd2];
	add.s64 	%rd12, %rd10, %rd11;
	ld.global.u16 	%rs8, [%rd12];
	add.s64 	%rd3, %rd9, %rd11;
	ld.global.u16 	%rs64, [%rd3];
	setp.ne.s32 	%p2, %r2, 1;
	@%p2 bra 	$L__BB0_3;
	// begin inline asm
	{mul.f16 %rs18,%rs3,%rs4;
}
	// end inline asm
	// begin inline asm
	{add.f16 %rs8,%rs8,%rs18;
}
	// end inline asm
$L__BB0_3:
	setp.eq.s32 	%p3, %r1, 2;
	@%p3 bra 	$L__BB0_6;
	setp.ne.s32 	%p4, %r1, 1;
	@%p4 bra 	$L__BB0_7;
	// begin inline asm
	{mul.f16 %rs39,%rs2,%rs64;
}
	// end inline asm
	// begin inline asm
	{add.f16 %rs64,%rs8,%rs39;
}
	// end inline asm
	// begin inline asm
	{mul.f16 %rs65,%rs64,%rs1;
}
	// end inline asm
	bra.uni 	$L__BB0_8;
$L__BB0_6:
	// begin inline asm
	{mul.f16 %rs24,%rs2,%rs64;
}
	// end inline asm
	// begin inline asm
	{add.f16 %rs64,%rs8,%rs24;
}
	// end inline asm
	// begin inline asm
	{mul.f16 %rs30,%rs2,%rs64;
}
	// end inline asm
	// begin inline asm
	{add.f16 %rs33,%rs8,%rs30;
}
	// end inline asm
	// begin inline asm
	{mul.f16 %rs65,%rs33,%rs1;
}
	// end inline asm
	bra.uni 	$L__BB0_8;
$L__BB0_7:
	// begin inline asm
	{mul.f16 %rs65,%rs8,%rs1;
}
	// end inline asm
$L__BB0_8:
	setp.ne.s32 	%p5, %r2, 2;
	@%p5 bra 	$L__BB0_10;
	// begin inline asm
	{mul.f16 %rs51,%rs3,%rs1;
}
	// end inline asm
	// begin inline asm
	{mul.f16 %rs54,%rs51,%rs4;
}
	// end inline asm
	// begin inline asm
	{add.f16 %rs65,%rs65,%rs54;
}
	// end inline asm
$L__BB0_10:
	st.global.u16 	[%rd3], %rs64;
	ld.global.u16 	%rs61, [%rd2];
	// begin inline asm
	{sub.f16 %rs60,%rs61,%rs65;
}
	// end inline asm
	st.global.u16 	[%rd2], %rs60;
$L__BB0_11:
	ret;

}
	// .globl	sgd_update_f32
.visible .entry sgd_update_f32(
	.param .align 4 .b8 sgd_update_f32_param_0[20],
	.param .u64 sgd_update_f32_param_1,
	.param .u64 .ptr .align 1 sgd_update_f32_param_2,
	.param .u64 .ptr .align 1 sgd_update_f32_param_3,
	.param .u64 .ptr .align 1 sgd_update_f32_param_4
)
{
	.reg .pred 	%p<6>;
	.reg .b32 	%r<9>;
	.reg .b32 	%f<25>;
	.reg .b64 	%rd<13>;

	ld.param.f32 	%f14, [sgd_update_f32_param_0+16];
	ld.param.u32 	%r3, [sgd_update_f32_param_0+12];
	ld.param.f32 	%f13, [sgd_update_f32_param_0+8];
	ld.param.u32 	%r2, [sgd_update_f32_param_0+4];
	ld.param.f32 	%f12, [sgd_update_f32_param_0];
	ld.param.u64 	%rd7, [sgd_update_f32_param_1];
	ld.param.u64 	%rd4, [sgd_update_f32_param_2];
	ld.param.u64 	%rd5, [sgd_update_f32_param_3];
	ld.param.u64 	%rd6, [sgd_update_f32_param_4];
	mov.u32 	%r4, %ctaid.x;
	mov.u32 	%r5, %ntid.x;
	mov.u32 	%r6, %tid.x;
	mad.lo.s32 	%r7, %r4, %r5, %r6;
	cvt.u64.u32 	%rd1, %r7;
	setp.le.u64 	%p1, %rd7, %rd1;
	@%p1 bra 	$L__BB1_6;
	cvta.to.global.u64 	%rd8, %rd4;
	cvta.to.global.u64 	%rd9, %rd5;
	cvta.to.global.u64 	%rd10, %rd6;
	shl.b64 	%rd11, %rd1, 2;
	add.s64 	%rd2, %rd8, %rd11;
	ld.global.f32 	%f4, [%rd2];
	add.s64 	%rd12, %rd10, %rd11;
	ld.global.f32 	%f15, [%rd12];
	add.s64 	%rd3, %rd9, %rd11;
	ld.global.f32 	%f24, [%rd3];
	setp.eq.s32 	%p2, %r3, 1;
	fma.rn.f32 	%f16, %f14, %f4, %f15;
	selp.f32 	%f23, %f16, %f15, %p2;
	setp.eq.s32 	%p3, %r2, 2;
	@%p3 bra 	$L__BB1_4;
	setp.ne.s32 	%p4, %r2, 1;
	@%p4 bra 	$L__BB1_5;
	fma.rn.f32 	%f23, %f13, %f24, %f23;
	mov.f32 	%f24, %f23;
	bra.uni 	$L__BB1_5;
$L__BB1_4:
	fma.rn.f32 	%f24, %f13, %f24, %f23;
	fma.rn.f32 	%f23, %f13, %f24, %f23;
$L__BB1_5:
	mul.f32 	%f17, %f12, %f23;
	setp.eq.s32 	%p5, %r3, 2;
	mul.f32 	%f18, %f14, %f12;
	fma.rn.f32 	%f19, %f18, %f4, %f17;
	selp.f32 	%f20, %f19, %f17, %p5;
	st.global.f32 	[%rd3], %f24;
	ld.global.f32 	%f21, [%rd2];
	sub.f32 	%f22, %f21, %f20;
	st.global.f32 	[%rd2], %f22;
$L__BB1_6:
	ret;

}
	// .globl	sgd_update_f64
.visible .entry sgd_update_f64(
	.param .align 8 .b8 sgd_update_f64_param_0[40],
	.param .u64 sgd_update_f64_param_1,
	.param .u64 .ptr .align 1 sgd_update_f64_param_2,
	.param .u64 .ptr .align 1 sgd_update_f64_param_3,
	.param .u64 .ptr .align 1 sgd_update_f64_param_4
)
{
	.reg .pred 	%p<6>;
	.reg .b32 	%r<9>;
	.reg .b64 	%rd<13>;
	.reg .b64 	%fd<25>;

	ld.param.f64 	%fd14, [sgd_update_f64_param_0+32];
	ld.param.u32 	%r3, [sgd_update_f64_param_0+24];
	ld.param.f64 	%fd13, [sgd_update_f64_param_0+16];
	ld.param.u32 	%r2, [sgd_update_f64_param_0+8];
	ld.param.f64 	%fd12, [sgd_update_f64_param_0];
	ld.param.u64 	%rd7, [sgd_update_f64_param_1];
	ld.param.u64 	%rd4, [sgd_update_f64_param_2];
	ld.param.u64 	%rd5, [sgd_update_f64_param_3];
	ld.param.u64 	%rd6, [sgd_update_f64_param_4];
	mov.u32 	%r4, %ctaid.x;
	mov.u32 	%r5, %ntid.x;
	mov.u32 	%r6, %tid.x;
	mad.lo.s32 	%r7, %r4, %r5, %r6;
	cvt.u64.u32 	%rd1, %r7;
	setp.le.u64 	%p1, %rd7, %rd1;
	@%p1 bra 	$L__BB2_6;
	cvta.to.global.u64 	%rd8, %rd4;
	cvta.to.global.u64 	%rd9, %rd5;
	cvta.to.global.u64 	%rd10, %rd6;
	shl.b64 	%rd11, %rd1, 3;
	add.s64 	%rd2, %rd8, %rd11;
	ld.global.f64 	%fd4, [%rd2];
	add.s64 	%rd12, %rd10, %rd11;
	ld.global.f64 	%fd15, [%rd12];
	add.s64 	%rd3, %rd9, %rd11;
	ld.global.f64 	%fd24, [%rd3];
	setp.eq.s32 	%p2, %r3, 1;
	fma.rn.f64 	%fd16, %fd14, %fd4, %fd15;
	selp.f64 	%fd23, %fd16, %fd15, %p2;
	setp.eq.s32 	%p3, %r2, 2;
	@%p3 bra 	$L__BB2_4;
	setp.ne.s32 	%p4, %r2, 1;
	@%p4 bra 	$L__BB2_5;
	fma.rn.f64 	%fd23, %fd13, %fd24, %fd23;
	mov.f64 	%fd24, %fd23;
	bra.uni 	$L__BB2_5;
$L__BB2_4:
	fma.rn.f64 	%fd24, %fd13, %fd24, %fd23;
	fma.rn.f64 	%fd23, %fd13, %fd24, %fd23;
$L__BB2_5:
	mul.f64 	%fd17, %fd12, %fd23;
	setp.eq.s32 	%p5, %r3, 2;
	mul.f64 	%fd18, %fd14, %fd12;
	fma.rn.f64 	%fd19, %fd18, %fd4, %fd17;
	selp.f64 	%fd20, %fd19, %fd17, %p5;
	st.global.f64 	[%rd3], %fd24;
	ld.global.f64 	%fd21, [%rd2];
	sub.f64 	%fd22, %fd21, %fd20;
	st.global.f64 	[%rd2], %fd22;
$L__BB2_6:
	ret;

}


// ===== COMPILED SASS (sm_100) =====

	.target	sm_100

	.elftype	@"ET_EXEC"


//--------------------- .note.nv.tkinfo           --------------------------
	.section	.note.nv.tkinfo,"",@"SHT_NOTE"
	.sectionflags	@"SHF_NOTE_NV_TKINFO"
	.tkinfo
        /*0018*/ 	.word	0x00000002
        /*0030*/ 	.string	""
        /*0030*/ 	.string	"ptxas"
        /*0030*/ 	.string	"Cuda compilation tools, release 13.0, V13.0.88"
        /*0030*/ 	.string	"Build cuda_13.0.r13.0/compiler.36424714_0"
        /*0030*/ 	.string	"-arch sm_100 -m 64 "



//--------------------- .note.nv.cuinfo           --------------------------
	.section	.note.nv.cuinfo,"",@"SHT_NOTE"
	.sectionflags	@"SHF_NOTE_NV_CUINFO"
        /*0018*/ 	.short	0x0002
        /*001a*/ 	.short	0x0064
        /*001c*/ 	.short	0x0082
	.zero		2


//--------------------- .nv.info                  --------------------------
	.section	.nv.info,"",@"SHT_CUDA_INFO"
	.align	4


	//----- nvinfo : EIATTR_REGCOUNT
	.align		4
        /*0000*/ 	.byte	0x04, 0x2f
        /*0002*/ 	.short	(.L_1 - .L_0)
	.align		4
.L_0:
        /*0004*/ 	.word	index@(sgd_update_f16)
        /*0008*/ 	.word	0x00000010


	//----- nvinfo : EIATTR_FRAME_SIZE
	.align		4
.L_1:
        /*000c*/ 	.byte	0x04, 0x11
        /*000e*/ 	.short	(.L_3 - .L_2)
	.align		4
.L_2:
        /*0010*/ 	.word	index@(sgd_update_f16)
        /*0014*/ 	.word	0x00000000


	//----- nvinfo : EIATTR_REGCOUNT
	.align		4
.L_3:
        /*0018*/ 	.byte	0x04, 0x2f
        /*001a*/ 	.short	(.L_5 - .L_4)
	.align		4
.L_4:
        /*001c*/ 	.word	index@(sgd_update_f32)
        /*0020*/ 	.word	0x00000010


	//----- nvinfo : EIATTR_FRAME_SIZE
	.align		4
.L_5:
        /*0024*/ 	.byte	0x04, 0x11
        /*0026*/ 	.short	(.L_7 - .L_6)
	.align		4
.L_6:
        /*0028*/ 	.word	index@(sgd_update_f32)
        /*002c*/ 	.word	0x00000000


	//----- nvinfo : EIATTR_REGCOUNT
	.align		4
.L_7:
        /*0030*/ 	.byte	0x04, 0x2f
        /*0032*/ 	.short	(.L_9 - .L_8)
	.align		4
.L_8:
        /*0034*/ 	.word	index@(sgd_update_f64)
        /*0038*/ 	.word	0x00000012


	//----- nvinfo : EIATTR_FRAME_SIZE
	.align		4
.L_9:
        /*003c*/ 	.byte	0x04, 0x11
        /*003e*/ 	.short	(.L_11 - .L_10)
	.align		4
.L_10:
        /*0040*/ 	.word	index@(sgd_update_f64)
        /*0044*/ 	.word	0x00000000


	//----- nvinfo : EIATTR_MIN_STACK_SIZE
	.align		4
.L_11:
        /*0048*/ 	.byte	0x04, 0x12
        /*004a*/ 	.short	(.L_13 - .L_12)
	.align		4
.L_12:
        /*004c*/ 	.word	index@(sgd_update_f64)
        /*0050*/ 	.word	0x00000000


	//----- nvinfo : EIATTR_MIN_STACK_SIZE
	.align		4
.L_13:
        /*0054*/ 	.byte	0x04, 0x12
        /*0056*/ 	.short	(.L_15 - .L_14)
	.align		4
.L_14:
        /*0058*/ 	.word	index@(sgd_update_f32)
        /*005c*/ 	.word	0x00000000


	//----- nvinfo : EIATTR_MIN_STACK_SIZE
	.align		4
.L_15:
        /*0060*/ 	.byte	0x04, 0x12
        /*0062*/ 	.short	(.L_17 - .L_16)
	.align		4
.L_16:
        /*0064*/ 	.word	index@(sgd_update_f16)
        /*0068*/ 	.word	0x00000000
.L_17:


//--------------------- .nv.compat                --------------------------
	.section	.nv.compat,"",@"SHT_CUDA_COMPAT_INFO"
	.align	4
        /*0000*/ 	.byte	0x02, 0x09, 0x00, 0x00, 0x02, 0x02, 0x01, 0x00, 0x02, 0x05, 0x05, 0x00, 0x03, 0x07, 0x01, 0x01
        /*0010*/ 	.byte	0x02, 0x03, 0x00, 0x00, 0x02, 0x06, 0x01, 0x00, 0x04, 0x0b, 0x08, 0x00, 0x01, 0x00, 0x00, 0x00
        /*0020*/ 	.byte	0x00, 0x00, 0x00, 0x00


//--------------------- .nv.info.sgd_update_f64   --------------------------
	.section	.nv.info.sgd_update_f64,"",@"SHT_CUDA_INFO"
	.sectionflags	@""
	.align	4


	//----- nvinfo : EIATTR_CUDA_API_VERSION
	.align		4
        /*0000*/ 	.byte	0x04, 0x37
        /*0002*/ 	.short	(.L_19 - .L_18)
.L_18:
        /*0004*/ 	.word	0x00000082


	//----- nvinfo : EIATTR_KPARAM_INFO
	.align		4
.L_19:
        /*0008*/ 	.byte	0x04, 0x17
        /*000a*/ 	.short	(.L_21 - .L_20)
.L_20:
        /*000c*/ 	.word	0x00000000
        /*0010*/ 	.short	0x0004
        /*0012*/ 	.short	0x0040
        /*0014*/ 	.byte	0x00, 0xf5, 0x21, 0x00


	//----- nvinfo : EIATTR_KPARAM_INFO
	.align		4
.L_21:
        /*0018*/ 	.byte	0x04, 0x17
        /*001a*/ 	.short	(.L_23 - .L_22)
.L_22:
        /*001c*/ 	.word	0x00000000
        /*0020*/ 	.short	0x0003
        /*0022*/ 	.short	0x0038
        /*0024*/ 	.byte	0x00, 0xf5, 0x21, 0x00


	//----- nvinfo : EIATTR_KPARAM_INFO
	.align		4
.L_23:
        /*0028*/ 	.byte	0x04, 0x17
        /*002a*/ 	.short	(.L_25 - .L_24)
.L_24:
        /*002c*/ 	.word	0x00000000
        /*0030*/ 	.short	0x0002
        /*0032*/ 	.short	0x0030
        /*0034*/ 	.byte	0x00, 0xf5, 0x21, 0x00


	//----- nvinfo : EIATTR_KPARAM_INFO
	.align		4
.L_25:
        /*0038*/ 	.byte	0x04, 0x17
        /*003a*/ 	.short	(.L_27 - .L_26)
.L_26:
        /*003c*/ 	.word	0x00000000
        /*0040*/ 	.short	0x0001
        /*0042*/ 	.short	0x0028
        /*0044*/ 	.byte	0x00, 0xf0, 0x21, 0x00


	//----- nvinfo : EIATTR_KPARAM_INFO
	.align		4
.L_27:
        /*0048*/ 	.byte	0x04, 0x17
        /*004a*/ 	.short	(.L_29 - .L_28)
.L_28:
        /*004c*/ 	.word	0x00000000
        /*0050*/ 	.short	0x0000
        /*0052*/ 	.short	0x0000
        /*0054*/ 	.byte	0x00, 0xf0, 0xa1, 0x00


	//----- nvinfo : EIATTR_SPARSE_MMA_MASK
	.align		4
.L_29:
        /*0058*/ 	.byte	0x03, 0x50
        /*005a*/ 	.short	0x0000


	//----- nvinfo : EIATTR_MAXREG_COUNT
	.align		4
        /*005c*/ 	.byte	0x03, 0x1b
        /*005e*/ 	.short	0x00ff


	//----- nvinfo : EIATTR_MERCURY_ISA_VERSION
	.align		4
        /*0060*/ 	.byte	0x03, 0x5f
        /*0062*/ 	.short	0x0101


	//----- nvinfo : EIATTR_VRC_CTA_INIT_COUNT
	.align		4
        /*0064*/ 	.byte	0x02, 0x4a
	.zero		1
	.zero		1


	//----- nvinfo : EIATTR_EXIT_INSTR_OFFSETS
	.align		4
        /*0068*/ 	.byte	0x04, 0x1c
        /*006a*/ 	.short	(.L_31 - .L_30)


	//   ....[0]....
.L_30:
        /*006c*/ 	.word	0x00000080


	//   ....[1]....
        /*0070*/ 	.word	0x00000350


	//----- nvinfo : EIATTR_CBANK_PARAM_SIZE
	.align		4
.L_31:
        /*0074*/ 	.byte	0x03, 0x19
        /*0076*/ 	.short	0x0048


	//----- nvinfo : EIATTR_PARAM_CBANK
	.align		4
        /*0078*/ 	.byte	0x04, 0x0a
        /*007a*/ 	.short	(.L_33 - .L_32)
	.align		4
.L_32:
        /*007c*/ 	.word	index@(.nv.constant0.sgd_update_f64)
        /*0080*/ 	.short	0x0380
        /*0082*/ 	.short	0x0048


	//----- nvinfo : EIATTR_SW_WAR
	.align		4
.L_33:
        /*0084*/ 	.byte	0x04, 0x36
        /*0086*/ 	.short	(.L_35 - .L_34)
.L_34:
        /*0088*/ 	.word	0x00000008
.L_35:


//--------------------- .nv.info.sgd_update_f32   --------------------------
	.section	.nv.info.sgd_update_f32,"",@"SHT_CUDA_INFO"
	.sectionflags	@""
	.align	4


	//----- nvinfo : EIATTR_CUDA_API_VERSION
	.align		4
        /*0000*/ 	.byte	0x04, 0x37
        /*0002*/ 	.short	(.L_37 - .L_36)
.L_36:
        /*0004*/ 	.word	0x00000082


	//----- nvinfo : EIATTR_KPARAM_INFO
	.align		4
.L_37:
        /*0008*/ 	.byte	0x04, 0x17
        /*000a*/ 	.short	(.L_39 - .L_38)
.L_38:
        /*000c*/ 	.word	0x00000000
        /*0010*/ 	.short	0x0004
        /*0012*/ 	.short	0x0030
        /*0014*/ 	.byte	0x00, 0xf5, 0x21, 0x00


	//----- nvinfo : EIATTR_KPARAM_INFO
	.align		4
.L_39:
        /*0018*/ 	.byte	0x04, 0x17
        /*001a*/ 	.short	(.L_41 - .L_40)
.L_40:
        /*001c*/ 	.word	0x00000000
        /*0020*/ 	.short	0x0003
        /*0022*/ 	.short	0x0028
        /*0024*/ 	.byte	0x00, 0xf5, 0x21, 0x00


	//----- nvinfo : EIATTR_KPARAM_INFO
	.align		4
.L_41:
        /*0028*/ 	.byte	0x04, 0x17
        /*002a*/ 	.short	(.L_43 - .L_42)
.L_42:
        /*002c*/ 	.word	0x00000000
        /*0030*/ 	.short	0x0002
        /*0032*/ 	.short	0x0020
        /*0034*/ 	.byte	0x00, 0xf5, 0x21, 0x00


	//----- nvinfo : EIATTR_KPARAM_INFO
	.align		4
.L_43:
        /*0038*/ 	.byte	0x04, 0x17
        /*003a*/ 	.short	(.L_45 - .L_44)
.L_44:
        /*003c*/ 	.word	0x00000000
        /*0040*/ 	.short	0x0001
        /*0042*/ 	.short	0x0018
        /*0044*/ 	.byte	0x00, 0xf0, 0x21, 0x00


	//----- nvinfo : EIATTR_KPARAM_INFO
	.align		4
.L_45:
        /*0048*/ 	.byte	0x04, 0x17
        /*004a*/ 	.short	(.L_47 - .L_46)
.L_46:
        /*004c*/ 	.word	0x00000000
        /*0050*/ 	.short	0x0000
        /*0052*/ 	.short	0x0000
        /*0054*/ 	.byte	0x00, 0xf0, 0x51, 0x00


	//----- nvinfo : EIATTR_SPARSE_MMA_MASK
	.align		4
.L_47:
        /*0058*/ 	.byte	0x03, 0x50
        /*005a*/ 	.short	0x0000


	//----- nvinfo : EIATTR_MAXREG_COUNT
	.align		4
        /*005c*/ 	.byte	0x03, 0x1b
        /*005e*/ 	.short	0x00ff


	//----- nvinfo : EIATTR_MERCURY_ISA_VERSION
	.align		4
        /*0060*/ 	.byte	0x03, 0x5f
        /*0062*/ 	.short	0x0101


	//----- nvinfo : EIATTR_VRC_CTA_INIT_COUNT
	.align		4
        /*0064*/ 	.byte	0x02, 0x4a
	.zero		1
	.zero		1


	//----- nvinfo : EIATTR_EXIT_INSTR_OFFSETS
	.align		4
        /*0068*/ 	.byte	0x04, 0x1c
        /*006a*/ 	.short	(.L_49 - .L_48)


	//   ....[0]....
.L_48:
        /*006c*/ 	.word	0x00000080


	//   ....[1]....
        /*0070*/ 	.word	0x00000300


	//----- nvinfo : EIATTR_CBANK_PARAM_SIZE
	.align		4
.L_49:
        /*0074*/ 	.byte	0x03, 0x19
        /*0076*/ 	.short	0x0038


	//----- nvinfo : EIATTR_PARAM_CBANK
	.align		4
        /*0078*/ 	.byte	0x04, 0x0a
        /*007a*/ 	.short	(.L_51 - .L_50)
	.align		4
.L_50:
        /*007c*/ 	.word	index@(.nv.constant0.sgd_update_f32)
        /*0080*/ 	.short	0x0380
        /*0082*/ 	.short	0x0038


	//----- nvinfo : EIATTR_SW_WAR
	.align		4
.L_51:
        /*0084*/ 	.byte	0x04, 0x36
        /*0086*/ 	.short	(.L_53 - .L_52)
.L_52:
        /*0088*/ 	.word	0x00000008
.L_53:


//--------------------- .nv.info.sgd_update_f16   --------------------------
	.section	.nv.info.sgd_update_f16,"",@"SHT_CUDA_INFO"
	.sectionflags	@""
	.align	4


	//----- nvinfo : EIATTR_CUDA_API_VERSION
	.align		4
        /*0000*/ 	.byte	0x04, 0x37
        /*0002*/ 	.short	(.L_55 - .L_54)
.L_54:
        /*0004*/ 	.word	0x00000082


	//----- nvinfo : EIATTR_KPARAM_INFO
	.align		4
.L_55:
        /*0008*/ 	.byte	0x04, 0x17
        /*000a*/ 	.short	(.L_57 - .L_56)
.L_56:
        /*000c*/ 	.word	0x00000000
        /*0010*/ 	.short	0x0004
        /*0012*/ 	.short	0x0030
        /*0014*/ 	.byte	0x00, 0xf5, 0x21, 0x00


	//----- nvinfo : EIATTR_KPARAM_INFO
	.align		4
.L_57:
        /*0018*/ 	.byte	0x04, 0x17
        /*001a*/ 	.short	(.L_59 - .L_58)
.L_58:
        /*001c*/ 	.word	0x00000000
        /*0020*/ 	.short	0x0003
        /*0022*/ 	.short	0x0028
        /*0024*/ 	.byte	0x00, 0xf5, 0x21, 0x00


	//----- nvinfo : EIATTR_KPARAM_INFO
	.align		4
.L_59:
        /*0028*/ 	.byte	0x04, 0x17
        /*002a*/ 	.short	(.L_61 - .L_60)
.L_60:
        /*002c*/ 	.word	0x00000000
        /*0030*/ 	.short	0x0002
        /*0032*/ 	.short	0x0020
        /*0034*/ 	.byte	0x00, 0xf5, 0x21, 0x00


	//----- nvinfo : EIATTR_KPARAM_INFO
	.align		4
.L_61:
        /*0038*/ 	.byte	0x04, 0x17
        /*003a*/ 	.short	(.L_63 - .L_62)
.L_62:
        /*003c*/ 	.word	0x00000000
        /*0040*/ 	.short	0x0001
        /*0042*/ 	.short	0x0018
        /*0044*/ 	.byte	0x00, 0xf0, 0x21, 0x00


	//----- nvinfo : EIATTR_KPARAM_INFO
	.align		4
.L_63:
        /*0048*/ 	.byte	0x04, 0x17
        /*004a*/ 	.short	(.L_65 - .L_64)
.L_64:
        /*004c*/ 	.word	0x00000000
        /*0050*/ 	.short	0x0000
        /*0052*/ 	.short	0x0000
        /*0054*/ 	.byte	0x00, 0xf0, 0x51, 0x00


	//----- nvinfo : EIATTR_SPARSE_MMA_MASK
	.align		4
.L_65:
        /*0058*/ 	.byte	0x03, 0x50
        /*005a*/ 	.short	0x0000


	//----- nvinfo : EIATTR_MAXREG_COUNT
	.align		4
        /*005c*/ 	.byte	0x03, 0x1b
        /*005e*/ 	.short	0x00ff


	//----- nvinfo : EIATTR_MERCURY_ISA_VERSION
	.align		4
        /*0060*/ 	.byte	0x03, 0x5f
        /*0062*/ 	.short	0x0101


	//----- nvinfo : EIATTR_VRC_CTA_INIT_COUNT
	.align		4
        /*0064*/ 	.byte	0x02, 0x4a
	.zero		1
	.zero		1


	//----- nvinfo : EIATTR_EXIT_INSTR_OFFSETS
	.align		4
        /*0068*/ 	.byte	0x04, 0x1c
        /*006a*/ 	.short	(.L_67 - .L_66)


	//   ....[0]....
.L_66:
        /*006c*/ 	.word	0x00000080


	//   ....[1]....
        /*0070*/ 	.word	0x00000340


	//----- nvinfo : EIATTR_CBANK_PARAM_SIZE
	.align		4
.L_67:
        /*0074*/ 	.byte	0x03, 0x19
        /*0076*/ 	.short	0x0038


	//----- nvinfo : EIATTR_PARAM_CBANK
	.align		4
        /*0078*/ 	.byte	0x04, 0x0a
        /*007a*/ 	.short	(.L_69 - .L_68)
	.align		4
.L_68:
        /*007c*/ 	.word	index@(.nv.constant0.sgd_update_f16)
        /*0080*/ 	.short	0x0380
        /*0082*/ 	.short	0x0038


	//----- nvinfo : EIATTR_SW_WAR
	.align		4
.L_69:
        /*0084*/ 	.byte	0x04, 0x36
        /*0086*/ 	.short	(.L_71 - .L_70)
.L_70:
        /*0088*/ 	.word	0x00000008
.L_71:


//--------------------- .nv.callgraph             --------------------------
	.section	.nv.callgraph,"",@"SHT_CUDA_CALLGRAPH"
	.align	4
	.sectionentsize	8
	.align		4
        /*0000*/ 	.word	0x00000000
	.align		4
        /*0004*/ 	.word	0xffffffff
	.align		4
        /*0008*/ 	.word	0x00000000
	.align		4
        /*000c*/ 	.word	0xfffffffe
	.align		4
        /*0010*/ 	.word	0x00000000
	.align		4
        /*0014*/ 	.word	0xfffffffd
	.align		4
        /*0018*/ 	.word	0x00000000
	.align		4
        /*001c*/ 	.word	0xfffffffc


//--------------------- .text.sgd_update_f64      --------------------------
	.section	.text.sgd_update_f64,"ax",@progbits
	.align	128
        .global         sgd_update_f64
        .type           sgd_update_f64,@function
        .size           sgd_update_f64,(.L_x_9 - sgd_update_f64)
        .other          sgd_update_f64,@"STO_CUDA_ENTRY STV_DEFAULT"
sgd_update_f64:
.text.sgd_update_f64:
[----:B------:R-:W-:Y:S01]  /*0000*/  LDC R1, c[0x0][0x37c] ;  /* 0x0000df00ff017b82 */ /* 0x000fe20000000800 */
[----:B------:R-:W0:Y:S07]  /*0010*/  S2R R3, SR_TID.X ;  /* 0x0000000000037919 */ /* 0x000e2e0000002100 */
[----:B------:R-:W0:Y:S01]  /*0020*/  S2UR UR4, SR_CTAID.X ;  /* 0x00000000000479c3 */ /* 0x000e220000002500 */
[----:B------:R-:W1:Y:S07]  /*0030*/  LDCU.64 UR6, c[0x0][0x3a8] ;  /* 0x00007500ff0677ac */ /* 0x000e6e0008000a00 */
[----:B------:R-:W0:Y:S02]  /*0040*/  LDC R0, c[0x0][0x360] ;  /* 0x0000d800ff007b82 */ /* 0x000e240000000800 */
[----:B0-----:R-:W-:-:S05]  /*0050*/  IMAD R0, R0, UR4, R3 ;  /* 0x0000000400007c24 */ /* 0x001fca000f8e0203 */
[----:B-1----:R-:W-:-:S04]  /*0060*/  ISETP.GE.U32.AND P0, PT, R0, UR6, PT ;  /* 0x0000000600007c0c */ /* 0x002fc8000bf06070 */
[----:B------:R-:W-:-:S13]  /*0070*/  ISETP.GE.U32.AND.EX P0, PT, RZ, UR7, PT, P0 ;  /* 0x00000007ff007c0c */ /* 0x000fda000bf06100 */
[----:B------:R-:W-:Y:S05]  /*0080*/  @P0 EXIT ;  /* 0x000000000000094d */ /* 0x000fea0003800000 */
[----:B------:R-:W0:Y:S01]  /*0090*/  LDCU.64 UR6, c[0x0][0x3c0] ;  /* 0x00007800ff0677ac */ /* 0x000e220008000a00 */
[----:B------:R-:W-:Y:S01]  /*00a0*/  IMAD.SHL.U32 R8, R0, 0x8, RZ ;  /* 0x0000000800087824 */ /* 0x000fe200078e00ff */
[----:B------:R-:W-:Y:S01]  /*00b0*/  SHF.R.U32.HI R0, RZ, 0x1d, R0 ;  /* 0x0000001dff007819 */ /* 0x000fe20000011600 */
[----:B------:R-:W1:Y:S01]  /*00c0*/  LDCU.128 UR8, c[0x0][0x3b0] ;  /* 0x00007600ff0877ac */ /* 0x000e620008000c00 */
[----:B------:R-:W2:Y:S02]  /*00d0*/  LDCU.64 UR4, c[0x0][0x358] ;  /* 0x00006b00ff0477ac */ /* 0x000ea40008000a00 */
[C---:B0-----:R-:W-:Y:S02]  /*00e0*/  IADD3 R6, P1, PT, R8.reuse, UR6, RZ ;  /* 0x0000000608067c10 */ /* 0x041fe4000ff3e0ff */
[----:B-1----:R-:W-:Y:S01]  /*00f0*/  IADD3 R2, P0, PT, R8, UR8, RZ ;  /* 0x0000000808027c10 */ /* 0x002fe2000ff1e0ff */
[----:B------:R-:W0:Y:S01]  /*0100*/  LDCU UR8, c[0x0][0x388] ;  /* 0x00007100ff0877ac */ /* 0x000e220008000800 */
[----:B------:R-:W-:-:S02]  /*0110*/  IADD3.X R7, PT, PT, R0, UR7, RZ, P1, !PT ;  /* 0x0000000700077c10 */ /* 0x000fc40008ffe4ff */
[----:B------:R-:W-:Y:S01]  /*0120*/  IADD3.X R3, PT, PT, R0, UR9, RZ, P0, !PT ;  /* 0x0000000900037c10 */ /* 0x000fe200087fe4ff */
[----:B------:R-:W1:Y:S03]  /*0130*/  LDCU.64 UR6, c[0x0][0x3a0] ;  /* 0x00007400ff0677ac */ /* 0x000e660008000a00 */
[----:B--2---:R-:W1:Y:S04]  /*0140*/  LDG.E.64 R6, desc[UR4][R6.64] ;  /* 0x0000000406067981 */ /* 0x004e68000c1e1b00 */
[----:B------:R-:W1:Y:S01]  /*0150*/  LDG.E.64 R4, desc[UR4][R2.64] ;  /* 0x0000000402047981 */ /* 0x000e62000c1e1b00 */
[----:B------:R-:W-:-:S04]  /*0160*/  IADD3 R8, P0, PT, R8, UR10, RZ ;  /* 0x0000000a08087c10 */ /* 0x000fc8000ff1e0ff */
[----:B------:R-:W-:Y:S02]  /*0170*/  IADD3.X R9, PT, PT, R0, UR11, RZ, P0, !PT ;  /* 0x0000000b00097c10 */ /* 0x000fe400087fe4ff */
[----:B------:R-:W2:Y:S03]  /*0180*/  LDC R0, c[0x0][0x398] ;  /* 0x0000e600ff007b82 */ /* 0x000ea60000000800 */
[----:B------:R3:W5:Y:S01]  /*0190*/  LDG.E.64 R12, desc[UR4][R8.64] ;  /* 0x00000004080c7981 */ /* 0x000762000c1e1b00 */
[----:B0-----:R-:W-:Y:S01]  /*01a0*/  UISETP.NE.AND UP0, UPT, UR8, 0x2, UPT ;  /* 0x000000020800788c */ /* 0x001fe2000bf05270 */
[----:B--2---:R-:W-:Y:S01]  /*01b0*/  ISETP.NE.AND P0, PT, R0, 0x1, PT ;  /* 0x000000010000780c */ /* 0x004fe20003f05270 */
[----:B-1----:R-:W-:-:S10]  /*01c0*/  DFMA R10, R4, UR6, R6 ;  /* 0x00000006040a7c2b */ /* 0x002fd40008000006 */
[----:B------:R-:W-:Y:S02]  /*01d0*/  FSEL R6, R10, R6, !P0 ;  /* 0x000000060a067208 */ /* 0x000fe40004000000 */
[----:B------:R-:W-:Y:S01]  /*01e0*/  FSEL R7, R11, R7, !P0 ;  /* 0x000000070b077208 */ /* 0x000fe20004000000 */
[----:B---3--:R-:W-:Y:S06]  /*01f0*/  BRA.U !UP0, `(.L_x_0) ;  /* 0x00000001081c7547 */ /* 0x008fec000b800000 */
[----:B------:R-:W-:-:S09]  /*0200*/  UISETP.NE.AND UP0, UPT, UR8, 0x1, UPT ;  /* 0x000000010800788c */ /* 0x000fd2000bf05270 */
[----:B------:R-:W-:Y:S05]  /*0210*/  BRA.U UP0, `(.L_x_1) ;  /* 0x0000000100207547 */ /* 0x000fea000b800000 */
[----:B------:R-:W0:Y:S02]  /*0220*/  LDCU.64 UR8, c[0x0][0x390] ;  /* 0x00007200ff0877ac */ /* 0x000e240008000a00 */
[----:B0----5:R-:W-:-:S10]  /*0230*/  DFMA R6, R12, UR8, R6 ;  /* 0x000000080c067c2b */ /* 0x021fd40008000006 */
[----:B------:R-:W-:Y:S02]  /*0240*/  IMAD.MOV.U32 R12, RZ, RZ, R6 ;  /* 0x000000ffff0c7224 */ /* 0x000fe400078e0006 */
[----:B------:R-:W-:Y:S01]  /*0250*/  IMAD.MOV.U32 R13, RZ, RZ, R7 ;  /* 0x000000ffff0d7224 */ /* 0x000fe200078e0007 */
[----:B------:R-:W-:Y:S06]  /*0260*/  BRA `(.L_x_1) ;  /* 0x00000000000c7947 */ /* 0x000fec0003800000 */
.L_x_0:
[----:B------:R-:W0:Y:S02]  /*0270*/  LDCU.64 UR8, c[0x0][0x390] ;  /* 0x00007200ff0877ac */ /* 0x000e240008000a00 */
[----:B0----5:R-:W-:-:S08]  /*0280*/  DFMA R12, R12, UR8, R6 ;  /* 0x000000080c0c7c2b */ /* 0x021fd00008000006 */
[----:B------:R-:W-:-:S11]  /*0290*/  DFMA R6, R12, UR8, R6 ;  /* 0x000000080c067c2b */ /* 0x000fd60008000006 */
.L_x_1:
[----:B-----5:R-:W-:Y:S01]  /*02a0*/  STG.E.64 desc[UR4][R8.64], R12 ;  /* 0x0000000c08007986 */ /* 0x020fe2000c101b04 */
[----:B------:R-:W0:Y:S03]  /*02b0*/  LDC.64 R10, c[0x0][0x380] ;  /* 0x0000e000ff0a7b82 */ /* 0x000e260000000a00 */
[----:B------:R-:W2:Y:S01]  /*02c0*/  LDG.E.64 R14, desc[UR4][R2.64] ;  /* 0x00000004020e7981 */ /* 0x000ea2000c1e1b00 */
[----:B------:R-:W-:Y:S01]  /*02d0*/  ISETP.NE.AND P0, PT, R0, 0x2, PT ;  /* 0x000000020000780c */ /* 0x000fe20003f05270 */
[----:B0-----:R-:W-:Y:S02]  /*02e0*/  DMUL R6, R6, R10 ;  /* 0x0000000a06067228 */ /* 0x001fe40000000000 */
[----:B------:R-:W-:-:S08]  /*02f0*/  DMUL R10, R10, UR6 ;  /* 0x000000060a0a7c28 */ /* 0x000fd00008000000 */
[----:B------:R-:W-:-:S10]  /*0300*/  DFMA R10, R4, R10, R6 ;  /* 0x0000000a040a722b */ /* 0x000fd40000000006 */
[----:B------:R-:W-:Y:S02]  /*0310*/  FSEL R4, R10, R6, !P0 ;  /* 0x000000060a047208 */ /* 0x000fe40004000000 */
[----:B------:R-:W-:-:S06]  /*0320*/  FSEL R5, R11, R7, !P0 ;  /* 0x000000070b057208 */ /* 0x000fcc0004000000 */
[----:B--2---:R-:W-:-:S07]  /*0330*/  DADD R14, R14, -R4 ;  /* 0x000000000e0e7229 */ /* 0x004fce0000000804 */
[----:B------:R-:W-:Y:S01]  /*0340*/  STG.E.64 desc[UR4][R2.64], R14 ;  /* 0x0000000e02007986 */ /* 0x000fe2000c101b04 */
[----:B------:R-:W-:Y:S05]  /*0350*/  EXIT ;  /* 0x000000000000794d */ /* 0x000fea0003800000 */
.L_x_2:
[----:B------:R-:W-:-:S00]  /*0360*/  BRA `(.L_x_2) ;  /* 0xfffffffc00fc7947 */ /* 0x000fc0000383ffff */
[----:B------:R-:W-:-:S00]  /*0370*/  NOP ;  /* 0x0000000000007918 */ /* 0x000fc00000000000 */
        /* <DEDUP_REMOVED lines=8> */
.L_x_9:


//--------------------- .text.sgd_update_f32      --------------------------
	.section	.text.sgd_update_f32,"ax",@progbits
	.align	128
        .global         sgd_update_f32
        .type           sgd_update_f32,@function
        .size           sgd_update_f32,(.L_x_10 - sgd_update_f32)
        .other          sgd_update_f32,@"STO_CUDA_ENTRY STV_DEFAULT"
sgd_update_f32:
.text.sgd_update_f32:
        /* <DEDUP_REMOVED lines=9> */
[----:B------:R-:W0:Y:S01]  /*0090*/  LDCU.128 UR8, c[0x0][0x3a0] ;  /* 0x00007400ff0877ac */ /* 0x000e220008000c00 */
[----:B------:R-:W-:Y:S01]  /*00a0*/  IMAD.SHL.U32 R4, R0, 0x4, RZ ;  /* 0x0000000400047824 */ /* 0x000fe200078e00ff */
[----:B------:R-:W-:Y:S01]  /*00b0*/  SHF.R.U32.HI R5, RZ, 0x1e, R0 ;  /* 0x0000001eff057819 */ /* 0x000fe20000011600 */
[----:B------:R-:W1:Y:S01]  /*00c0*/  LDC R11, c[0x0][0x38c] ;  /* 0x0000e300ff0b7b82 */ /* 0x000e620000000800 */
[----:B------:R-:W2:Y:S01]  /*00d0*/  LDCU.64 UR6, c[0x0][0x3b0] ;  /* 0x00007600ff0677ac */ /* 0x000ea20008000a00 */
[----:B------:R-:W3:Y:S01]  /*00e0*/  LDCU.64 UR4, c[0x0][0x358] ;  /* 0x00006b00ff0477ac */ /* 0x000ee20008000a00 */
[C---:B0-----:R-:W-:Y:S02]  /*00f0*/  IADD3 R2, P0, PT, R4.reuse, UR8, RZ ;  /* 0x0000000804027c10 */ /* 0x041fe4000ff1e0ff */
[----:B--2---:R-:W-:Y:S01]  /*0100*/  IADD3 R6, P1, PT, R4, UR6, RZ ;  /* 0x0000000604067c10 */ /* 0x004fe2000ff3e0ff */
[----:B------:R-:W0:Y:S01]  /*0110*/  LDCU UR6, c[0x0][0x390] ;  /* 0x00007200ff0677ac */ /* 0x000e220008000800 */
[----:B------:R-:W-:-:S02]  /*0120*/  IADD3.X R3, PT, PT, R5, UR9, RZ, P0, !PT ;  /* 0x0000000905037c10 */ /* 0x000fc400087fe4ff */
[C---:B------:R-:W-:Y:S01]  /*0130*/  IADD3.X R7, PT, PT, R5.reuse, UR7, RZ, P1, !PT ;  /* 0x0000000705077c10 */ /* 0x040fe20008ffe4ff */
[----:B------:R-:W2:Y:S01]  /*0140*/  LDCU UR7, c[0x0][0x384] ;  /* 0x00007080ff0777ac */ /* 0x000ea20008000800 */
[----:B------:R-:W-:Y:S01]  /*0150*/  IADD3 R4, P0, PT, R4, UR10, RZ ;  /* 0x0000000a04047c10 */ /* 0x000fe2000ff1e0ff */
[----:B---3--:R-:W0:Y:S03]  /*0160*/  LDG.E R0, desc[UR4][R2.64] ;  /* 0x0000000402007981 */ /* 0x008e26000c1e1900 */
[----:B------:R-:W-:Y:S01]  /*0170*/  IADD3.X R5, PT, PT, R5, UR11, RZ, P0, !PT ;  /* 0x0000000b05057c10 */ /* 0x000fe200087fe4ff */
[----:B------:R-:W0:Y:S04]  /*0180*/  LDG.E R8, desc[UR4][R6.64] ;  /* 0x0000000406087981 */ /* 0x000e28000c1e1900 */
[----:B------:R3:W5:Y:S01]  /*0190*/  LDG.E R9, desc[UR4][R4.64] ;  /* 0x0000000404097981 */ /* 0x000762000c1e1900 */
[----:B-1----:R-:W-:Y:S01]  /*01a0*/  ISETP.NE.AND P0, PT, R11, 0x1, PT ;  /* 0x000000010b00780c */ /* 0x002fe20003f05270 */
[----:B--2---:R-:W-:-:S12]  /*01b0*/  UISETP.NE.AND UP0, UPT, UR7, 0x2, UPT ;  /* 0x000000020700788c */ /* 0x004fd8000bf05270 */
[----:B0-----:R-:W-:Y:S01]  /*01c0*/  @!P0 FFMA R8, R0, UR6, R8 ;  /* 0x0000000600088c23 */ /* 0x001fe20008000008 */
[----:B---3--:R-:W-:Y:S06]  /*01d0*/  BRA.U !UP0, `(.L_x_3) ;  /* 0x0000000108187547 */ /* 0x008fec000b800000 */
[----:B------:R-:W-:-:S09]  /*01e0*/  UISETP.NE.AND UP0, UPT, UR7, 0x1, UPT ;  /* 0x000000010700788c */ /* 0x000fd2000bf05270 */
[----:B------:R-:W-:Y:S05]  /*01f0*/  BRA.U UP0, `(.L_x_4) ;  /* 0x00000001001c7547 */ /* 0x000fea000b800000 */
[----:B------:R-:W0:Y:S02]  /*0200*/  LDCU UR7, c[0x0][0x388] ;  /* 0x00007100ff0777ac */ /* 0x000e240008000800 */
[----:B0----5:R-:W-:-:S04]  /*0210*/  FFMA R8, R9, UR7, R8 ;  /* 0x0000000709087c23 */ /* 0x021fc80008000008 */
[----:B------:R-:W-:Y:S01]  /*0220*/  IMAD.MOV.U32 R9, RZ, RZ, R8 ;  /* 0x000000ffff097224 */ /* 0x000fe200078e0008 */
[----:B------:R-:W-:Y:S06]  /*0230*/  BRA `(.L_x_4) ;  /* 0x00000000000c7947 */ /* 0x000fec0003800000 */
.L_x_3:
[----:B------:R-:W0:Y:S02]  /*0240*/  LDCU UR7, c[0x0][0x388] ;  /* 0x00007100ff0777ac */ /* 0x000e240008000800 */
[----:B0----5:R-:W-:-:S04]  /*0250*/  FFMA R9, R9, UR7, R8 ;  /* 0x0000000709097c23 */ /* 0x021fc80008000008 */
[----:B------:R-:W-:-:S07]  /*0260*/  FFMA R8, R9, UR7, R8 ;  /* 0x0000000709087c23 */ /* 0x000fce0008000008 */
.L_x_4:
[----:B-----5:R-:W-:Y:S01]  /*0270*/  STG.E desc[UR4][R4.64], R9 ;  /* 0x0000000904007986 */ /* 0x020fe2000c101904 */
[----:B------:R-:W0:Y:S03]  /*0280*/  LDC R13, c[0x0][0x380] ;  /* 0x0000e000ff0d7b82 */ /* 0x000e260000000800 */
[----:B------:R-:W2:Y:S01]  /*0290*/  LDG.E R10, desc[UR4][R2.64] ;  /* 0x00000004020a7981 */ /* 0x000ea2000c1e1900 */
[----:B------:R-:W-:Y:S01]  /*02a0*/  ISETP.NE.AND P0, PT, R11, 0x2, PT ;  /* 0x000000020b00780c */ /* 0x000fe20003f05270 */
[----:B0-----:R-:W-:Y:S01]  /*02b0*/  FMUL R7, R8, R13 ;  /* 0x0000000d08077220 */ /* 0x001fe20000400000 */
[----:B------:R-:W-:-:S11]  /*02c0*/  FMUL R6, R13, UR6 ;  /* 0x000000060d067c20 */ /* 0x000fd60008400000 */
[----:B------:R-:W-:-:S04]  /*02d0*/  @!P0 FFMA R7, R0, R6, R7 ;  /* 0x0000000600078223 */ /* 0x000fc80000000007 */
[----:B--2---:R-:W-:-:S05]  /*02e0*/  FADD R7, -R7, R10 ;  /* 0x0000000a07077221 */ /* 0x004fca0000000100 */
[----:B------:R-:W-:Y:S01]  /*02f0*/  STG.E desc[UR4][R2.64], R7 ;  /* 0x0000000702007986 */ /* 0x000fe2000c101904 */
[----:B------:R-:W-:Y:S05]  /*0300*/  EXIT ;  /* 0x000000000000794d */ /* 0x000fea0003800000 */
.L_x_5:
        /* <DEDUP_REMOVED lines=15> */
.L_x_10:


//--------------------- .text.sgd_update_f16      --------------------------
	.section	.text.sgd_update_f16,"ax",@progbits
	.align	128
        .global         sgd_update_f16
        .type           sgd_update_f16,@function
        .size           sgd_update_f16,(.L_x_11 - sgd_update_f16)
        .other          sgd_update_f16,@"STO_CUDA_ENTRY STV_DEFAULT"
sgd_update_f16:
.text.sgd_update_f16:
        /* <DEDUP_REMOVED lines=12> */
[----:B------:R-:W1:Y:S01]  /*00c0*/  LDC R8, c[0x0][0x38c] ;  /* 0x0000e300ff087b82 */ /* 0x000e620000000800 */
[----:B------:R-:W2:Y:S01]  /*00d0*/  LDCU.128 UR8, c[0x0][0x3a0] ;  /* 0x00007400ff0877ac */ /* 0x000ea20008000c00 */
[----:B------:R-:W3:Y:S06]  /*00e0*/  LDCU.64 UR4, c[0x0][0x358] ;  /* 0x00006b00ff0477ac */ /* 0x000eec0008000a00 */
[----:B------:R-:W4:Y:S01]  /*00f0*/  LDC R10, c[0x0][0x384] ;  /* 0x0000e100ff0a7b82 */ /* 0x000f220000000800 */
[----:B0-----:R-:W-:-:S02]  /*0100*/  IADD3 R6, P1, PT, R4, UR6, RZ ;  /* 0x0000000604067c10 */ /* 0x001fc4000ff3e0ff */
[----:B--2---:R-:W-:Y:S02]  /*0110*/  IADD3 R2, P0, PT, R4, UR8, RZ ;  /* 0x0000000804027c10 */ /* 0x004fe4000ff1e0ff */
[C---:B------:R-:W-:Y:S02]  /*0120*/  IADD3.X R7, PT, PT, R0.reuse, UR7, RZ, P1, !PT ;  /* 0x0000000700077c10 */ /* 0x040fe40008ffe4ff */
[----:B------:R-:W-:-:S03]  /*0130*/  IADD3.X R3, PT, PT, R0, UR9, RZ, P0, !PT ;  /* 0x0000000900037c10 */ /* 0x000fc600087fe4ff */
[----:B---3--:R-:W2:Y:S04]  /*0140*/  LDG.E.U16 R6, desc[UR4][R6.64] ;  /* 0x0000000406067981 */ /* 0x008ea8000c1e1500 */
[----:B------:R-:W2:Y:S01]  /*0150*/  LDG.E.U16 R9, desc[UR4][R2.64] ;  /* 0x0000000402097981 */ /* 0x000ea2000c1e1500 */
[----:B------:R-:W-:-:S04]  /*0160*/  IADD3 R4, P0, PT, R4, UR10, RZ ;  /* 0x0000000a04047c10 */ /* 0x000fc8000ff1e0ff */
[----:B------:R-:W-:Y:S02]  /*0170*/  IADD3.X R5, PT, PT, R0, UR11, RZ, P0, !PT ;  /* 0x0000000b00057c10 */ /* 0x000fe400087fe4ff */
[----:B-1----:R-:W-:Y:S02]  /*0180*/  ISETP.NE.AND P0, PT, R8, 0x1, PT ;  /* 0x000000010800780c */ /* 0x002fe40003f05270 */
[----:B----4-:R-:W-:Y:S01]  /*0190*/  ISETP.NE.AND P1, PT, R10, 0x2, PT ;  /* 0x000000020a00780c */ /* 0x010fe20003f25270 */
[----:B------:R0:W5:Y:S10]  /*01a0*/  LDG.E.U16 R11, desc[UR4][R4.64] ;  /* 0x00000004040b7981 */ /* 0x000174000c1e1500 */
[----:B------:R-:W2:Y:S02]  /*01b0*/  @!P0 LDC.U16 R0, c[0x0][0x390] ;  /* 0x0000e400ff008b82 */ /* 0x000ea40000000400 */
[----:B--2---:R-:W-:-:S05]  /*01c0*/  @!P0 HFMA2 R0, R9.H0_H0, R0.H0_H0, R6.H0_H0 ;  /* 0x2000000009008231 */ /* 0x004fca0000040806 */
[----:B------:R-:W-:Y:S01]  /*01d0*/  @!P0 PRMT R6, R0, 0x7610, R6 ;  /* 0x0000761000068816 */ /* 0x000fe20000000006 */
[----:B0-----:R-:W-:Y:S06]  /*01e0*/  @!P1 BRA `(.L_x_6) ;  /* 0x0000000000209947 */ /* 0x001fec0003800000 */
[----:B------:R-:W-:Y:S01]  /*01f0*/  ISETP.NE.AND P0, PT, R10, 0x1, PT ;  /* 0x000000010a00780c */ /* 0x000fe20003f05270 */
[----:B------:R-:W0:-:S12]  /*0200*/  LDC.U16 R13, c[0x0][0x380] ;  /* 0x0000e000ff0d7b82 */ /* 0x000e180000000400 */
[----:B------:R-:W1:Y:S02]  /*0210*/  @!P0 LDC.U16 R0, c[0x0][0x388] ;  /* 0x0000e200ff008b82 */ /* 0x000e640000000400 */
[----:B-1---5:R-:W-:-:S05]  /*0220*/  @!P0 HFMA2 R0, R11.H0_H0, R0.H0_H0, R6.H0_H0 ;  /* 0x200000000b008231 */ /* 0x022fca0000040806 */
[----:B------:R-:W-:-:S05]  /*0230*/  @!P0 PRMT R11, R0, 0x7610, R11 ;  /* 0x00007610000b8816 */ /* 0x000fca000000000b */
[-C--:B0-----:R-:W-:Y:S02]  /*0240*/  @!P0 HMUL2 R0, R11.H0_H0, R13.reuse.H0_H0 ;  /* 0x2000000d0b008232 */ /* 0x081fe40000000800 */
[----:B------:R-:W-:Y:S01]  /*0250*/  @P0 HMUL2 R0, R6.H0_H0, R13.H0_H0 ;  /* 0x2000000d06000232 */ /* 0x000fe20000000800 */
[----:B------:R-:W-:Y:S06]  /*0260*/  BRA `(.L_x_7) ;  /* 0x0000000000147947 */ /* 0x000fec0003800000 */
.L_x_6:
[----:B------:R-:W0:Y:S01]  /*0270*/  LDCU.U16 UR6, c[0x0][0x388] ;  /* 0x00007100ff0677ac */ /* 0x000e220008000400 */
[----:B------:R-:W1:Y:S01]  /*0280*/  LDC.U16 R13, c[0x0][0x380] ;  /* 0x0000e000ff0d7b82 */ /* 0x000e620000000400 */
[----:B0----5:R-:W-:-:S04]  /*0290*/  HFMA2 R11, R11.H0_H0, UR6.H0_H0, R6.H0_H0 ;  /* 0x200000060b0b7c31 */ /* 0x021fc80008040806 */
[----:B------:R-:W-:-:S04]  /*02a0*/  HFMA2 R0, R11.H0_H0, UR6.H0_H0, R6.H0_H0 ;  /* 0x200000060b007c31 */ /* 0x000fc80008040806 */
[----:B-1----:R-:W-:-:S07]  /*02b0*/  HMUL2 R0, R0.H0_H0, R13.H0_H0 ;  /* 0x2000000d00007232 */ /* 0x002fce0000000800 */
.L_x_7:
[----:B------:R0:W-:Y:S04]  /*02c0*/  STG.E.U16 desc[UR4][R4.64], R11 ;  /* 0x0000000b04007986 */ /* 0x0001e8000c101504 */
[----:B------:R-:W2:Y:S01]  /*02d0*/  LDG.E.U16 R7, desc[UR4][R2.64] ;  /* 0x0000000402077981 */ /* 0x000ea2000c1e1500 */
[----:B------:R-:W-:-:S13]  /*02e0*/  ISETP.NE.AND P0, PT, R8, 0x2, PT ;  /* 0x000000020800780c */ /* 0x000fda0003f05270 */
[----:B------:R-:W0:Y:S02]  /*02f0*/  @!P0 LDC.U16 R6, c[0x0][0x390] ;  /* 0x0000e400ff068b82 */ /* 0x000e240000000400 */
[----:B0-----:R-:W-:-:S04]  /*0300*/  @!P0 HMUL2 R5, R6.H0_H0, R13.H0_H0 ;  /* 0x2000000d06058232 */ /* 0x001fc80000000800 */
[----:B------:R-:W-:-:S04]  /*0310*/  @!P0 HFMA2 R0, R5.H0_H0, R9.H0_H0, R0.H0_H0 ;  /* 0x2000000905008231 */ /* 0x000fc80000040800 */
[----:B--2---:R-:W-:-:S05]  /*0320*/  HADD2 R7, R7.H0_H0, -R0.H0_H0 ;  /* 0xa000000007077230 */ /* 0x004fca0000000800 */
[----:B------:R-:W-:Y:S01]  /*0330*/  STG.E.U16 desc[UR4][R2.64], R7 ;  /* 0x0000000702007986 */ /* 0x000fe2000c101504 */
[----:B------:R-:W-:Y:S05]  /*0340*/  EXIT ;  /* 0x000000000000794d */ /* 0x000fea0003800000 */
.L_x_8:
        /* <DEDUP_REMOVED lines=11> */
.L_x_11:


//--------------------- .nv.shared.reserved.0     --------------------------
	.section	.nv.shared.reserved.0,"aw",@nobits
	.weak		__nv_reservedSMEM_offset_0_alias
	.size		__nv_reservedSMEM_offset_0_alias, 0, 64
	.other		__nv_reservedSMEM_offset_0_alias,@"STO_CUDA_RESERVED_SHARED STV_DEFAULT"
__nv_reservedSMEM_offset_0_alias:
	.zero		0
	.zero		64


//--------------------- .nv.constant0.sgd_update_f64 --------------------------
	.section	.nv.constant0.sgd_update_f64,"a",@progbits
	.sectionflags	@""
	.align	4
.nv.constant0.sgd_update_f64:
	.zero		968


//--------------------- .nv.constant0.sgd_update_f32 --------------------------
	.section	.nv.constant0.sgd_update_f32,"a",@progbits
	.sectionflags	@""
	.align	4
.nv.constant0.sgd_update_f32:
	.zero		952


//--------------------- .nv.constant0.sgd_update_f16 --------------------------
	.section	.nv.constant0.sgd_update_f16,"a",@progbits
	.sectionflags	@""
	.align	4
.nv.constant0.sgd_update_f16:
	.zero		952


//--------------------- SYMBOLS --------------------------

	.type		.nv.reservedSmem.offset0,@object
	.size		.nv.reservedSmem.offset0,0x4
